//
// Generated by NVIDIA NVVM Compiler
//
// Compiler Build ID: CL-36424714
// Cuda compilation tools, release 13.0, V13.0.88
// Based on NVVM 20.0.0
//

.version 9.0
.target sm_100
.address_size 64

	// .globl	_Z8testHalfff
.extern .func  (.param .b32 func_retval0) vprintf
(
	.param .b64 vprintf_param_0,
	.param .b64 vprintf_param_1
)
;
.global .align 1 .b8 $str[14] = {37, 102, 32, 43, 32, 37, 102, 32, 61, 32, 37, 102, 10};

.visible .entry _Z8testHalfff(
	.param .f32 _Z8testHalfff_param_0,
	.param .f32 _Z8testHalfff_param_1
)
{
	.local .align 8 .b8 	__local_depot0[24];
	.reg .b64 	%SP;
	.reg .b64 	%SPL;
	.reg .b16 	%rs<9>;
	.reg .b32 	%r<3>;
	.reg .b32 	%f<6>;
	.reg .b64 	%rd<5>;
	.reg .b64 	%fd<4>;

	mov.u64 	%SPL, __local_depot0;
	cvta.local.u64 	%SP, %SPL;
	ld.param.f32 	%f1, [_Z8testHalfff_param_0];
	ld.param.f32 	%f2, [_Z8testHalfff_param_1];
	add.u64 	%rd1, %SP, 0;
	add.u64 	%rd2, %SPL, 0;
	// begin inline asm
	{  cvt.rn.f16.f32 %rs1, %f1;}

	// end inline asm
	// begin inline asm
	{  cvt.rn.f16.f32 %rs2, %f2;}

	// end inline asm
	// begin inline asm
	{sub.f16 %rs3,%rs1,%rs2;
}
	// end inline asm
	// begin inline asm
	{  cvt.f32.f16 %f3, %rs1;}

	// end inline asm
	cvt.f64.f32 	%fd1, %f3;
	// begin inline asm
	{  cvt.f32.f16 %f4, %rs2;}

	// end inline asm
	cvt.f64.f32 	%fd2, %f4;
	// begin inline asm
	{  cvt.f32.f16 %f5, %rs3;}

	// end inline asm
	cvt.f64.f32 	%fd3, %f5;
	st.local.f64 	[%rd2], %fd1;
	st.local.f64 	[%rd2+8], %fd2;
	st.local.f64 	[%rd2+16], %fd3;
	mov.u64 	%rd3, $str;
	cvta.global.u64 	%rd4, %rd3;
	{ // callseq 0, 0
	.param .b64 param0;
	st.param.b64 	[param0], %rd4;
	.param .b64 param1;
	st.param.b64 	[param1], %rd1;
	.param .b32 retval0;
	call.uni (retval0), 
	vprintf, 
	(
	param0, 
	param1
	);
	ld.param.b32 	%r1, [retval0];
	} // callseq 0
	ret;

}


// ===== COMPILED SASS (sm_100) =====

	.target	sm_100

	.elftype	@"ET_EXEC"


//--------------------- .note.nv.tkinfo           --------------------------
	.section	.note.nv.tkinfo,"",@"SHT_NOTE"
	.sectionflags	@"SHF_NOTE_NV_TKINFO"
	.tkinfo
        /*0018*/ 	.word	0x00000002
        /*0030*/ 	.string	""
        /*0030*/ 	.string	"ptxas"
        /*0030*/ 	.string	"Cuda compilation tools, release 13.0, V13.0.88"
        /*0030*/ 	.string	"Build cuda_13.0.r13.0/compiler.36424714_0"
        /*0030*/ 	.string	"-arch sm_100 -m 64 "



//--------------------- .note.nv.cuinfo           --------------------------
	.section	.note.nv.cuinfo,"",@"SHT_NOTE"
	.sectionflags	@"SHF_NOTE_NV_CUINFO"
        /*0018*/ 	.short	0x0002
        /*001a*/ 	.short	0x0064
        /*001c*/ 	.short	0x0082
	.zero		2


//--------------------- .nv.info                  --------------------------
	.section	.nv.info,"",@"SHT_CUDA_INFO"
	.align	4


	//----- nvinfo : EIATTR_REGCOUNT
	.align		4
        /*0000*/ 	.byte	0x04, 0x2f
        /*0002*/ 	.short	(.L_2 - .L_1)
	.align		4
.L_1:
        /*0004*/ 	.word	index@(_Z8testHalfff)
        /*0008*/ 	.word	0x00000018


	//----- nvinfo : EIATTR_FRAME_SIZE
	.align		4
.L_2:
        /*000c*/ 	.byte	0x04, 0x11
        /*000e*/ 	.short	(.L_4 - .L_3)
	.align		4
.L_3:
        /*0010*/ 	.word	index@(_Z8testHalfff)
        /*0014*/ 	.word	0x00000018


	//----- nvinfo : EIATTR_MIN_STACK_SIZE
	.align		4
.L_4:
        /*0018*/ 	.byte	0x04, 0x12
        /*001a*/ 	.short	(.L_6 - .L_5)
	.align		4
.L_5:
        /*001c*/ 	.word	index@(_Z8testHalfff)
        /*0020*/ 	.word	0x00000018
.L_6:


//--------------------- .nv.compat                --------------------------
	.section	.nv.compat,"",@"SHT_CUDA_COMPAT_INFO"
	.align	4
        /*0000*/ 	.byte	0x02, 0x09, 0x00, 0x00, 0x02, 0x02, 0x01, 0x00, 0x02, 0x05, 0x05, 0x00, 0x03, 0x07, 0x01, 0x01
        /*0010*/ 	.byte	0x02, 0x03, 0x00, 0x00, 0x02, 0x06, 0x01, 0x00, 0x04, 0x0b, 0x08, 0x00, 0x09, 0x00, 0x00, 0x00
        /*0020*/ 	.byte	0x00, 0x00, 0x00, 0x00


//--------------------- .nv.info._Z8testHalfff    --------------------------
	.section	.nv.info._Z8testHalfff,"",@"SHT_CUDA_INFO"
	.sectionflags	@""
	.align	4


	//----- nvinfo : EIATTR_CUDA_API_VERSION
	.align		4
        /*0000*/ 	.byte	0x04, 0x37
        /*0002*/ 	.short	(.L_8 - .L_7)
.L_7:
        /*0004*/ 	.word	0x00000082


	//----- nvinfo : EIATTR_KPARAM_INFO
	.align		4
.L_8:
        /*0008*/ 	.byte	0x04, 0x17
        /*000a*/ 	.short	(.L_10 - .L_9)
.L_9:
        /*000c*/ 	.word	0x00000000
        /*0010*/ 	.short	0x0001
        /*0012*/ 	.short	0x0004
        /*0014*/ 	.byte	0x00, 0xf0, 0x11, 0x00


	//----- nvinfo : EIATTR_KPARAM_INFO
	.align		4
.L_10:
        /*0018*/ 	.byte	0x04, 0x17
        /*001a*/ 	.short	(.L_12 - .L_11)
.L_11:
        /*001c*/ 	.word	0x00000000
        /*0020*/ 	.short	0x0000
        /*0022*/ 	.short	0x0000
        /*0024*/ 	.byte	0x00, 0xf0, 0x11, 0x00


	//----- nvinfo : EIATTR_SPARSE_MMA_MASK
	.align		4
.L_12:
        /*0028*/ 	.byte	0x03, 0x50
        /*002a*/ 	.short	0x0000


	//----- nvinfo : EIATTR_MAXREG_COUNT
	.align		4
        /*002c*/ 	.byte	0x03, 0x1b
        /*002e*/ 	.short	0x00ff


	//----- nvinfo : EIATTR_EXTERNS
	.align		4
        /*0030*/ 	.byte	0x04, 0x0f
        /*0032*/ 	.short	(.L_14 - .L_13)


	//   ....[0]....
	.align		4
.L_13:
        /*0034*/ 	.word	index@(vprintf)


	//----- nvinfo : EIATTR_MERCURY_ISA_VERSION
	.align		4
.L_14:
        /*0038*/ 	.byte	0x03, 0x5f
        /*003a*/ 	.short	0x0101


	//----- nvinfo : EIATTR_VRC_CTA_INIT_COUNT
	.align		4
        /*003c*/ 	.byte	0x02, 0x4a
	.zero		1
	.zero		1


	//----- nvinfo : EIATTR_SYSCALL_OFFSETS
	.align		4
        /*0040*/ 	.byte	0x04, 0x46
        /*0042*/ 	.short	(.L_16 - .L_15)


	//   ....[0]....
.L_15:
        /*0044*/ 	.word	0x00000180


	//----- nvinfo : EIATTR_EXIT_INSTR_OFFSETS
	.align		4
.L_16:
        /*0048*/ 	.byte	0x04, 0x1c
        /*004a*/ 	.short	(.L_18 - .L_17)


	//   ....[0]....
.L_17:
        /*004c*/ 	.word	0x00000190


	//----- nvinfo : EIATTR_CBANK_PARAM_SIZE
	.align		4
.L_18:
        /*0050*/ 	.byte	0x03, 0x19
        /*0052*/ 	.short	0x0008


	//----- nvinfo : EIATTR_PARAM_CBANK
	.align		4
        /*0054*/ 	.byte	0x04, 0x0a
        /*0056*/ 	.short	(.L_20 - .L_19)
	.align		4
.L_19:
        /*0058*/ 	.word	index@(.nv.constant0._Z8testHalfff)
        /*005c*/ 	.short	0x0380
        /*005e*/ 	.short	0x0008


	//----- nvinfo : EIATTR_SW_WAR
	.align		4
.L_20:
        /*0060*/ 	.byte	0x04, 0x36
        /*0062*/ 	.short	(.L_22 - .L_21)
.L_21:
        /*0064*/ 	.word	0x00000008
.L_22:


//--------------------- .nv.callgraph             --------------------------
	.section	.nv.callgraph,"",@"SHT_CUDA_CALLGRAPH"
	.align	4
	.sectionentsize	8
	.align		4
        /*0000*/ 	.word	0x00000000
	.align		4
        /*0004*/ 	.word	0xffffffff
	.align		4
        /*0008*/ 	.word	index@(_Z8testHalfff)
	.align		4
        /*000c*/ 	.word	index@(vprintf)
	.align		4
        /*0010*/ 	.word	0x00000000
	.align		4
        /*0014*/ 	.word	0xfffffffe
	.align		4
        /*0018*/ 	.word	0x00000000
	.align		4
        /*001c*/ 	.word	0xfffffffd
	.align		4
        /*0020*/ 	.word	0x00000000
	.align		4
        /*0024*/ 	.word	0xfffffffc


//--------------------- .nv.constant4             --------------------------
	.section	.nv.constant4,"a",@progbits
	.align	8
	.align		8
.nv.constant4:
        /*0000*/ 	.dword	vprintf
	.align		8
        /*0008*/ 	.dword	$str


//--------------------- .text._Z8testHalfff       --------------------------
	.section	.text._Z8testHalfff,"ax",@progbits
	.align	128
        .global         _Z8testHalfff
        .type           _Z8testHalfff,@function
        .size           _Z8testHalfff,(.L_x_2 - _Z8testHalfff)
        .other          _Z8testHalfff,@"STO_CUDA_ENTRY STV_DEFAULT"
_Z8testHalfff:
.text._Z8testHalfff:
[----:B------:R-:W0:Y:S08]  /*0000*/  LDC R1, c[0x0][0x37c] ;  /* 0x0000df00ff017b82 */ /* 0x000e300000000800 */
[----:B------:R-:W1:Y:S01]  /*0010*/  LDC.64 R2, c[0x0][0x380] ;  /* 0x0000e000ff027b82 */ /* 0x000e620000000a00 */
[----:B------:R-:W-:Y:S01]  /*0020*/  MOV R12, 0x0 ;  /* 0x00000000000c7802 */ /* 0x000fe20000000f00 */
[----:B0-----:R-:W-:Y:S01]  /*0030*/  VIADD R1, R1, 0xffffffe8 ;  /* 0xffffffe801017836 */ /* 0x001fe20000000000 */
[----:B------:R-:W0:Y:S01]  /*0040*/  LDCU UR4, c[0x0][0x2f8] ;  /* 0x00005f00ff0477ac */ /* 0x000e220008000800 */
[----:B------:R-:W2:Y:S04]  /*0050*/  LDCU.64 UR6, c[0x4][0x8] ;  /* 0x01000100ff0677ac */ /* 0x000ea80008000a00 */
[----:B------:R-:W3:Y:S01]  /*0060*/  LDC.64 R12, c[0x4][R12] ;  /* 0x010000000c0c7b82 */ /* 0x000ee20000000a00 */
[----:B------:R-:W4:Y:S01]  /*0070*/  LDCU UR5, c[0x0][0x2fc] ;  /* 0x00005f80ff0577ac */ /* 0x000f220008000800 */
[----:B0-----:R-:W-:-:S02]  /*0080*/  IADD3 R6, P0, PT, R1, UR4, RZ ;  /* 0x0000000401067c10 */ /* 0x001fc4000ff1e0ff */
[----:B-1----:R-:W-:Y:S02]  /*0090*/  F2FP.F16.F32.PACK_AB R0, R3, R2 ;  /* 0x000000020300723e */ /* 0x002fe400000000ff */
[----:B--2---:R-:W-:-:S03]  /*00a0*/  MOV R5, UR7 ;  /* 0x0000000700057c02 */ /* 0x004fc60008000f00 */
[--C-:B------:R-:W-:Y:S02]  /*00b0*/  HADD2 R4, R0.H0_H0, -R0.reuse.H1_H1 ;  /* 0xb000000000047230 */ /* 0x100fe40000000800 */
[--C-:B------:R-:W-:Y:S01]  /*00c0*/  HADD2.F32 R2, -RZ, R0.reuse.H0_H0 ;  /* 0x20000000ff027230 */ /* 0x100fe20000004100 */
[----:B----4-:R-:W-:Y:S01]  /*00d0*/  IADD3.X R7, PT, PT, RZ, UR5, RZ, P0, !PT ;  /* 0x00000005ff077c10 */ /* 0x010fe200087fe4ff */
[----:B------:R-:W-:Y:S02]  /*00e0*/  HADD2.F32 R8, -RZ, R0.H1_H1 ;  /* 0x30000000ff087230 */ /* 0x000fe40000004100 */
[----:B------:R-:W-:Y:S02]  /*00f0*/  HADD2.F32 R0, -RZ, R4.H0_H0 ;  /* 0x20000004ff007230 */ /* 0x000fe40000004100 */
[----:B------:R-:W0:Y:S01]  /*0100*/  F2F.F64.F32 R2, R2 ;  /* 0x0000000200027310 */ /* 0x000e220000201800 */
[----:B------:R-:W-:-:S07]  /*0110*/  IMAD.U32 R4, RZ, RZ, UR6 ;  /* 0x00000006ff047e24 */ /* 0x000fce000f8e00ff */
[----:B------:R-:W1:Y:S01]  /*0120*/  F2F.F64.F32 R8, R8 ;  /* 0x0000000800087310 */ /* 0x000e620000201800 */
[----:B0-----:R0:W-:Y:S07]  /*0130*/  STL.64 [R1], R2 ;  /* 0x0000000201007387 */ /* 0x0011ee0000100a00 */
[----:B------:R-:W2:Y:S01]  /*0140*/  F2F.F64.F32 R10, R0 ;  /* 0x00000000000a7310 */ /* 0x000ea20000201800 */
[----:B-1----:R0:W-:Y:S04]  /*0150*/  STL.64 [R1+0x8], R8 ;  /* 0x0000080801007387 */ /* 0x0021e80000100a00 */
[----:B--23--:R0:W-:Y:S02]  /*0160*/  STL.64 [R1+0x10], R10 ;  /* 0x0000100a01007387 */ /* 0x00c1e40000100a00 */
[----:B------:R-:W-:-:S07]  /*0170*/  LEPC R20, `(.L_x_0) ;  /* 0x000000001014794e */ /* 0x000fce0000000000 */
[----:B0-----:R-:W-:Y:S05]  /*0180*/  CALL.ABS.NOINC R12 ;  /* 0x000000000c007343 */ /* 0x001fea0003c00000 */
.L_x_0:
[----:B------:R-:W-:Y:S05]  /*0190*/  EXIT ;  /* 0x000000000000794d */ /* 0x000fea0003800000 */
.L_x_1:
[----:B------:R-:W-:-:S00]  /*01a0*/  BRA `(.L_x_1) ;  /* 0xfffffffc00fc7947 */ /* 0x000fc0000383ffff */
[----:B------:R-:W-:-:S00]  /*01b0*/  NOP ;  /* 0x0000000000007918 */ /* 0x000fc00000000000 */
        /* <DEDUP_REMOVED lines=12> */
.L_x_2:


//--------------------- .nv.global.init           --------------------------
	.section	.nv.global.init,"aw",@progbits
.nv.global.init:
	.type		$str,@object
	.size		$str,(.L_0 - $str)
$str:
        /*0000*/ 	.byte	0x25, 0x66, 0x20, 0x2b, 0x20, 0x25, 0x66, 0x20, 0x3d, 0x20, 0x25, 0x66, 0x0a, 0x00
.L_0:


//--------------------- .nv.shared.reserved.0     --------------------------
	.section	.nv.shared.reserved.0,"aw",@nobits
	.weak		__nv_reservedSMEM_offset_0_alias
	.size		__nv_reservedSMEM_offset_0_alias, 0, 64
	.other		__nv_reservedSMEM_offset_0_alias,@"STO_CUDA_RESERVED_SHARED STV_DEFAULT"
__nv_reservedSMEM_offset_0_alias:
	.zero		0
	.zero		64


//--------------------- .nv.constant0._Z8testHalfff --------------------------
	.section	.nv.constant0._Z8testHalfff,"a",@progbits
	.sectionflags	@""
	.align	4
.nv.constant0._Z8testHalfff:
	.zero		904


//--------------------- SYMBOLS --------------------------

	.type		.nv.reservedSmem.offset0,@object
	.size		.nv.reservedSmem.offset0,0x4
	.type		vprintf,@function
